//
// Generated by NVIDIA NVVM Compiler
//
// Compiler Build ID: CL-36424714
// Cuda compilation tools, release 13.0, V13.0.88
// Based on NVVM 20.0.0
//

.version 9.0
.target sm_100
.address_size 64

	// .globl	_Z20mamba_s6_kernel_fp16PK6__halfS1_S1_S1_S1_S1_PS_iiii

.visible .entry _Z20mamba_s6_kernel_fp16PK6__halfS1_S1_S1_S1_S1_PS_iiii(
	.param .u64 .ptr .align 1 _Z20mamba_s6_kernel_fp16PK6__halfS1_S1_S1_S1_S1_PS_iiii_param_0,
	.param .u64 .ptr .align 1 _Z20mamba_s6_kernel_fp16PK6__halfS1_S1_S1_S1_S1_PS_iiii_param_1,
	.param .u64 .ptr .align 1 _Z20mamba_s6_kernel_fp16PK6__halfS1_S1_S1_S1_S1_PS_iiii_param_2,
	.param .u64 .ptr .align 1 _Z20mamba_s6_kernel_fp16PK6__halfS1_S1_S1_S1_S1_PS_iiii_param_3,
	.param .u64 .ptr .align 1 _Z20mamba_s6_kernel_fp16PK6__halfS1_S1_S1_S1_S1_PS_iiii_param_4,
	.param .u64 .ptr .align 1 _Z20mamba_s6_kernel_fp16PK6__halfS1_S1_S1_S1_S1_PS_iiii_param_5,
	.param .u64 .ptr .align 1 _Z20mamba_s6_kernel_fp16PK6__halfS1_S1_S1_S1_S1_PS_iiii_param_6,
	.param .u32 _Z20mamba_s6_kernel_fp16PK6__halfS1_S1_S1_S1_S1_PS_iiii_param_7,
	.param .u32 _Z20mamba_s6_kernel_fp16PK6__halfS1_S1_S1_S1_S1_PS_iiii_param_8,
	.param .u32 _Z20mamba_s6_kernel_fp16PK6__halfS1_S1_S1_S1_S1_PS_iiii_param_9,
	.param .u32 _Z20mamba_s6_kernel_fp16PK6__halfS1_S1_S1_S1_S1_PS_iiii_param_10
)
{
	.reg .pred 	%p<9>;
	.reg .b16 	%rs<11>;
	.reg .b32 	%r<37>;
	.reg .b32 	%f<211>;
	.reg .b64 	%rd<26>;

	ld.param.u64 	%rd5, [_Z20mamba_s6_kernel_fp16PK6__halfS1_S1_S1_S1_S1_PS_iiii_param_0];
	ld.param.u64 	%rd4, [_Z20mamba_s6_kernel_fp16PK6__halfS1_S1_S1_S1_S1_PS_iiii_param_5];
	ld.param.u64 	%rd6, [_Z20mamba_s6_kernel_fp16PK6__halfS1_S1_S1_S1_S1_PS_iiii_param_6];
	ld.param.u32 	%r15, [_Z20mamba_s6_kernel_fp16PK6__halfS1_S1_S1_S1_S1_PS_iiii_param_7];
	ld.param.u32 	%r13, [_Z20mamba_s6_kernel_fp16PK6__halfS1_S1_S1_S1_S1_PS_iiii_param_8];
	ld.param.u32 	%r16, [_Z20mamba_s6_kernel_fp16PK6__halfS1_S1_S1_S1_S1_PS_iiii_param_9];
	cvta.to.global.u64 	%rd1, %rd6;
	cvta.to.global.u64 	%rd2, %rd5;
	mov.u32 	%r1, %ctaid.x;
	mov.u32 	%r17, %ctaid.y;
	mov.u32 	%r18, %ntid.x;
	mul.lo.s32 	%r2, %r17, %r18;
	mov.u32 	%r3, %tid.x;
	add.s32 	%r19, %r2, %r3;
	setp.ge.s32 	%p1, %r1, %r15;
	setp.ge.s32 	%p2, %r19, %r16;
	or.pred  	%p3, %p1, %p2;
	@%p3 bra 	$L__BB0_7;
	cvta.to.global.u64 	%rd7, %rd4;
	mul.wide.u32 	%rd8, %r19, 2;
	add.s64 	%rd9, %rd7, %rd8;
	ld.global.nc.u16 	%rs1, [%rd9];
	// begin inline asm
	{  cvt.f32.f16 %f50, %rs1;}

	// end inline asm
	setp.lt.s32 	%p4, %r13, 1;
	@%p4 bra 	$L__BB0_7;
	setp.eq.s32 	%p5, %r13, 1;
	mov.b32 	%r36, 0;
	mov.f32 	%f195, 0f00000000;
	mov.f32 	%f196, %f195;
	mov.f32 	%f197, %f195;
	mov.f32 	%f198, %f195;
	mov.f32 	%f199, %f195;
	mov.f32 	%f200, %f195;
	mov.f32 	%f201, %f195;
	mov.f32 	%f202, %f195;
	mov.f32 	%f203, %f195;
	mov.f32 	%f204, %f195;
	mov.f32 	%f205, %f195;
	mov.f32 	%f206, %f195;
	mov.f32 	%f207, %f195;
	mov.f32 	%f208, %f195;
	mov.f32 	%f209, %f195;
	mov.f32 	%f210, %f195;
	@%p5 bra 	$L__BB0_5;
	and.b32  	%r21, %r13, 2147483646;
	neg.s32 	%r35, %r21;
	mul.lo.s32 	%r22, %r1, %r16;
	mad.lo.s32 	%r23, %r22, %r13, %r3;
	add.s32 	%r34, %r23, %r2;
	mov.f32 	%f195, 0f00000000;
	mul.wide.s32 	%rd15, %r16, 2;
$L__BB0_4:
	ld.param.u64 	%rd24, [_Z20mamba_s6_kernel_fp16PK6__halfS1_S1_S1_S1_S1_PS_iiii_param_1];
	and.b32  	%r36, %r13, 2147483646;
	mul.wide.s32 	%rd10, %r34, 2;
	add.s64 	%rd11, %rd2, %rd10;
	ld.global.nc.u16 	%rs2, [%rd11];
	cvta.to.global.u64 	%rd12, %rd24;
	add.s64 	%rd13, %rd12, %rd10;
	ld.global.nc.u16 	%rs3, [%rd13];
	// begin inline asm
	{  cvt.f32.f16 %f53, %rs2;}

	// end inline asm
	// begin inline asm
	{  cvt.f32.f16 %f54, %rs3;}

	// end inline asm
	fma.rn.f32 	%f59, %f54, 0fBBBB989D, 0f3F000000;
	cvt.sat.f32.f32 	%f60, %f59;
	mov.f32 	%f61, 0f4B400001;
	mov.f32 	%f62, 0f437C0000;
	fma.rm.f32 	%f63, %f60, %f62, %f61;
	add.f32 	%f64, %f63, 0fCB40007F;
	neg.f32 	%f65, %f64;
	fma.rn.f32 	%f66, %f54, 0fBFB8AA3B, %f65;
	fma.rn.f32 	%f67, %f54, 0fB2A57060, %f66;
	mov.b32 	%r24, %f63;
	shl.b32 	%r25, %r24, 23;
	mov.b32 	%f68, %r25;
	ex2.approx.ftz.f32 	%f69, %f67;
	mul.f32 	%f70, %f69, %f68;
	mul.f32 	%f71, %f53, %f54;
	fma.rn.f32 	%f72, %f70, %f210, %f71;
	add.f32 	%f73, %f72, 0f00000000;
	fma.rn.f32 	%f74, %f70, %f209, %f71;
	add.f32 	%f75, %f73, %f74;
	fma.rn.f32 	%f76, %f70, %f208, %f71;
	add.f32 	%f77, %f75, %f76;
	fma.rn.f32 	%f78, %f70, %f207, %f71;
	add.f32 	%f79, %f77, %f78;
	fma.rn.f32 	%f80, %f70, %f206, %f71;
	add.f32 	%f81, %f79, %f80;
	fma.rn.f32 	%f82, %f70, %f205, %f71;
	add.f32 	%f83, %f81, %f82;
	fma.rn.f32 	%f84, %f70, %f204, %f71;
	add.f32 	%f85, %f83, %f84;
	fma.rn.f32 	%f86, %f70, %f203, %f71;
	add.f32 	%f87, %f85, %f86;
	fma.rn.f32 	%f88, %f70, %f202, %f71;
	add.f32 	%f89, %f87, %f88;
	fma.rn.f32 	%f90, %f70, %f201, %f71;
	add.f32 	%f91, %f89, %f90;
	fma.rn.f32 	%f92, %f70, %f200, %f71;
	add.f32 	%f93, %f91, %f92;
	fma.rn.f32 	%f94, %f70, %f199, %f71;
	add.f32 	%f95, %f93, %f94;
	fma.rn.f32 	%f96, %f70, %f198, %f71;
	add.f32 	%f97, %f95, %f96;
	fma.rn.f32 	%f98, %f70, %f197, %f71;
	add.f32 	%f99, %f97, %f98;
	fma.rn.f32 	%f100, %f70, %f196, %f71;
	add.f32 	%f101, %f99, %f100;
	fma.rn.f32 	%f102, %f70, %f195, %f71;
	add.f32 	%f103, %f101, %f102;
	fma.rn.f32 	%f55, %f50, %f53, %f103;
	// begin inline asm
	{  cvt.rn.f16.f32 %rs4, %f55;}

	// end inline asm
	add.s64 	%rd14, %rd1, %rd10;
	st.global.u16 	[%rd14], %rs4;
	add.s64 	%rd16, %rd11, %rd15;
	ld.global.nc.u16 	%rs5, [%rd16];
	add.s64 	%rd17, %rd13, %rd15;
	ld.global.nc.u16 	%rs6, [%rd17];
	// begin inline asm
	{  cvt.f32.f16 %f56, %rs5;}

	// end inline asm
	// begin inline asm
	{  cvt.f32.f16 %f57, %rs6;}

	// end inline asm
	fma.rn.f32 	%f104, %f57, 0fBBBB989D, 0f3F000000;
	cvt.sat.f32.f32 	%f105, %f104;
	fma.rm.f32 	%f106, %f105, %f62, %f61;
	add.f32 	%f107, %f106, 0fCB40007F;
	neg.f32 	%f108, %f107;
	fma.rn.f32 	%f109, %f57, 0fBFB8AA3B, %f108;
	fma.rn.f32 	%f110, %f57, 0fB2A57060, %f109;
	mov.b32 	%r26, %f106;
	shl.b32 	%r27, %r26, 23;
	mov.b32 	%f111, %r27;
	ex2.approx.ftz.f32 	%f112, %f110;
	mul.f32 	%f113, %f112, %f111;
	mul.f32 	%f114, %f56, %f57;
	fma.rn.f32 	%f210, %f113, %f72, %f114;
	add.f32 	%f115, %f210, 0f00000000;
	fma.rn.f32 	%f209, %f113, %f74, %f114;
	add.f32 	%f116, %f115, %f209;
	fma.rn.f32 	%f208, %f113, %f76, %f114;
	add.f32 	%f117, %f116, %f208;
	fma.rn.f32 	%f207, %f113, %f78, %f114;
	add.f32 	%f118, %f117, %f207;
	fma.rn.f32 	%f206, %f113, %f80, %f114;
	add.f32 	%f119, %f118, %f206;
	fma.rn.f32 	%f205, %f113, %f82, %f114;
	add.f32 	%f120, %f119, %f205;
	fma.rn.f32 	%f204, %f113, %f84, %f114;
	add.f32 	%f121, %f120, %f204;
	fma.rn.f32 	%f203, %f113, %f86, %f114;
	add.f32 	%f122, %f121, %f203;
	fma.rn.f32 	%f202, %f113, %f88, %f114;
	add.f32 	%f123, %f122, %f202;
	fma.rn.f32 	%f201, %f113, %f90, %f114;
	add.f32 	%f124, %f123, %f201;
	fma.rn.f32 	%f200, %f113, %f92, %f114;
	add.f32 	%f125, %f124, %f200;
	fma.rn.f32 	%f199, %f113, %f94, %f114;
	add.f32 	%f126, %f125, %f199;
	fma.rn.f32 	%f198, %f113, %f96, %f114;
	add.f32 	%f127, %f126, %f198;
	fma.rn.f32 	%f197, %f113, %f98, %f114;
	add.f32 	%f128, %f127, %f197;
	fma.rn.f32 	%f196, %f113, %f100, %f114;
	add.f32 	%f129, %f128, %f196;
	fma.rn.f32 	%f195, %f113, %f102, %f114;
	add.f32 	%f130, %f129, %f195;
	fma.rn.f32 	%f58, %f50, %f56, %f130;
	// begin inline asm
	{  cvt.rn.f16.f32 %rs7, %f58;}

	// end inline asm
	add.s64 	%rd18, %rd14, %rd15;
	st.global.u16 	[%rd18], %rs7;
	add.s32 	%r35, %r35, 2;
	shl.b32 	%r28, %r16, 1;
	add.s32 	%r34, %r34, %r28;
	setp.ne.s32 	%p6, %r35, 0;
	@%p6 bra 	$L__BB0_4;
$L__BB0_5:
	and.b32  	%r29, %r13, 1;
	setp.eq.b32 	%p7, %r29, 1;
	not.pred 	%p8, %p7;
	@%p8 bra 	$L__BB0_7;
	ld.param.u64 	%rd25, [_Z20mamba_s6_kernel_fp16PK6__halfS1_S1_S1_S1_S1_PS_iiii_param_1];
	mad.lo.s32 	%r30, %r13, %r1, %r36;
	mad.lo.s32 	%r31, %r30, %r16, %r19;
	mul.wide.s32 	%rd19, %r31, 2;
	add.s64 	%rd20, %rd2, %rd19;
	ld.global.nc.u16 	%rs8, [%rd20];
	cvta.to.global.u64 	%rd21, %rd25;
	add.s64 	%rd22, %rd21, %rd19;
	ld.global.nc.u16 	%rs9, [%rd22];
	// begin inline asm
	{  cvt.f32.f16 %f131, %rs8;}

	// end inline asm
	// begin inline asm
	{  cvt.f32.f16 %f132, %rs9;}

	// end inline asm
	fma.rn.f32 	%f134, %f132, 0fBBBB989D, 0f3F000000;
	cvt.sat.f32.f32 	%f135, %f134;
	mov.f32 	%f136, 0f4B400001;
	mov.f32 	%f137, 0f437C0000;
	fma.rm.f32 	%f138, %f135, %f137, %f136;
	add.f32 	%f139, %f138, 0fCB40007F;
	neg.f32 	%f140, %f139;
	fma.rn.f32 	%f141, %f132, 0fBFB8AA3B, %f140;
	fma.rn.f32 	%f142, %f132, 0fB2A57060, %f141;
	mov.b32 	%r32, %f138;
	shl.b32 	%r33, %r32, 23;
	mov.b32 	%f143, %r33;
	ex2.approx.ftz.f32 	%f144, %f142;
	mul.f32 	%f145, %f144, %f143;
	mul.f32 	%f146, %f131, %f132;
	fma.rn.f32 	%f147, %f145, %f210, %f146;
	add.f32 	%f148, %f147, 0f00000000;
	fma.rn.f32 	%f149, %f145, %f209, %f146;
	add.f32 	%f150, %f148, %f149;
	fma.rn.f32 	%f151, %f145, %f208, %f146;
	add.f32 	%f152, %f150, %f151;
	fma.rn.f32 	%f153, %f145, %f207, %f146;
	add.f32 	%f154, %f152, %f153;
	fma.rn.f32 	%f155, %f145, %f206, %f146;
	add.f32 	%f156, %f154, %f155;
	fma.rn.f32 	%f157, %f145, %f205, %f146;
	add.f32 	%f158, %f156, %f157;
	fma.rn.f32 	%f159, %f145, %f204, %f146;
	add.f32 	%f160, %f158, %f159;
	fma.rn.f32 	%f161, %f145, %f203, %f146;
	add.f32 	%f162, %f160, %f161;
	fma.rn.f32 	%f163, %f145, %f202, %f146;
	add.f32 	%f164, %f162, %f163;
	fma.rn.f32 	%f165, %f145, %f201, %f146;
	add.f32 	%f166, %f164, %f165;
	fma.rn.f32 	%f167, %f145, %f200, %f146;
	add.f32 	%f168, %f166, %f167;
	fma.rn.f32 	%f169, %f145, %f199, %f146;
	add.f32 	%f170, %f168, %f169;
	fma.rn.f32 	%f171, %f145, %f198, %f146;
	add.f32 	%f172, %f170, %f171;
	fma.rn.f32 	%f173, %f145, %f197, %f146;
	add.f32 	%f174, %f172, %f173;
	fma.rn.f32 	%f175, %f145, %f196, %f146;
	add.f32 	%f176, %f174, %f175;
	fma.rn.f32 	%f177, %f145, %f195, %f146;
	add.f32 	%f178, %f176, %f177;
	fma.rn.f32 	%f133, %f50, %f131, %f178;
	// begin inline asm
	{  cvt.rn.f16.f32 %rs10, %f133;}

	// end inline asm
	add.s64 	%rd23, %rd1, %rd19;
	st.global.u16 	[%rd23], %rs10;
$L__BB0_7:
	ret;

}


// ===== COMPILED SASS (sm_100) =====

	.target	sm_100

	.elftype	@"ET_EXEC"


//--------------------- .note.nv.tkinfo           --------------------------
	.section	.note.nv.tkinfo,"",@"SHT_NOTE"
	.sectionflags	@"SHF_NOTE_NV_TKINFO"
	.tkinfo
        /*0018*/ 	.word	0x00000002
        /*0030*/ 	.string	""
        /*0030*/ 	.string	"ptxas"
        /*0030*/ 	.string	"Cuda compilation tools, release 13.0, V13.0.88"
        /*0030*/ 	.string	"Build cuda_13.0.r13.0/compiler.36424714_0"
        /*0030*/ 	.string	"-arch sm_100 -m 64 "



//--------------------- .note.nv.cuinfo           --------------------------
	.section	.note.nv.cuinfo,"",@"SHT_NOTE"
	.sectionflags	@"SHF_NOTE_NV_CUINFO"
        /*0018*/ 	.short	0x0002
        /*001a*/ 	.short	0x0064
        /*001c*/ 	.short	0x0082
	.zero		2


//--------------------- .nv.info                  --------------------------
	.section	.nv.info,"",@"SHT_CUDA_INFO"
	.align	4


	//----- nvinfo : EIATTR_REGCOUNT
	.align		4
        /*0000*/ 	.byte	0x04, 0x2f
        /*0002*/ 	.short	(.L_1 - .L_0)
	.align		4
.L_0:
        /*0004*/ 	.word	index@(_Z20mamba_s6_kernel_fp16PK6__halfS1_S1_S1_S1_S1_PS_iiii)
        /*0008*/ 	.word	0x00000028


	//----- nvinfo : EIATTR_FRAME_SIZE
	.align		4
.L_1:
        /*000c*/ 	.byte	0x04, 0x11
        /*000e*/ 	.short	(.L_3 - .L_2)
	.align		4
.L_2:
        /*0010*/ 	.word	index@(_Z20mamba_s6_kernel_fp16PK6__halfS1_S1_S1_S1_S1_PS_iiii)
        /*0014*/ 	.word	0x00000000


	//----- nvinfo : EIATTR_MIN_STACK_SIZE
	.align		4
.L_3:
        /*0018*/ 	.byte	0x04, 0x12
        /*001a*/ 	.short	(.L_5 - .L_4)
	.align		4
.L_4:
        /*001c*/ 	.word	index@(_Z20mamba_s6_kernel_fp16PK6__halfS1_S1_S1_S1_S1_PS_iiii)
        /*0020*/ 	.word	0x00000000
.L_5:


//--------------------- .nv.compat                --------------------------
	.section	.nv.compat,"",@"SHT_CUDA_COMPAT_INFO"
	.align	4
        /*0000*/ 	.byte	0x02, 0x09, 0x00, 0x00, 0x02, 0x02, 0x01, 0x00, 0x02, 0x05, 0x05, 0x00, 0x03, 0x07, 0x01, 0x01
        /*0010*/ 	.byte	0x02, 0x03, 0x00, 0x00, 0x02, 0x06, 0x01, 0x00, 0x04, 0x0b, 0x08, 0x00, 0x09, 0x00, 0x00, 0x00
        /*0020*/ 	.byte	0x00, 0x00, 0x00, 0x00


//--------------------- .nv.info._Z20mamba_s6_kernel_fp16PK6__halfS1_S1_S1_S1_S1_PS_iiii --------------------------
	.section	.nv.info._Z20mamba_s6_kernel_fp16PK6__halfS1_S1_S1_S1_S1_PS_iiii,"",@"SHT_CUDA_INFO"
	.sectionflags	@""
	.align	4


	//----- nvinfo : EIATTR_CUDA_API_VERSION
	.align		4
        /*0000*/ 	.byte	0x04, 0x37
        /*0002*/ 	.short	(.L_7 - .L_6)
.L_6:
        /*0004*/ 	.word	0x00000082


	//----- nvinfo : EIATTR_KPARAM_INFO
	.align		4
.L_7:
        /*0008*/ 	.byte	0x04, 0x17
        /*000a*/ 	.short	(.L_9 - .L_8)
.L_8:
        /*000c*/ 	.word	0x00000000
        /*0010*/ 	.short	0x000a
        /*0012*/ 	.short	0x0044
        /*0014*/ 	.byte	0x00, 0xf0, 0x11, 0x00


	//----- nvinfo : EIATTR_KPARAM_INFO
	.align		4
.L_9:
        /*0018*/ 	.byte	0x04, 0x17
        /*001a*/ 	.short	(.L_11 - .L_10)
.L_10:
        /*001c*/ 	.word	0x00000000
        /*0020*/ 	.short	0x0009
        /*0022*/ 	.short	0x0040
        /*0024*/ 	.byte	0x00, 0xf0, 0x11, 0x00


	//----- nvinfo : EIATTR_KPARAM_INFO
	.align		4
.L_11:
        /*0028*/ 	.byte	0x04, 0x17
        /*002a*/ 	.short	(.L_13 - .L_12)
.L_12:
        /*002c*/ 	.word	0x00000000
        /*0030*/ 	.short	0x0008
        /*0032*/ 	.short	0x003c
        /*0034*/ 	.byte	0x00, 0xf0, 0x11, 0x00


	//----- nvinfo : EIATTR_KPARAM_INFO
	.align		4
.L_13:
        /*0038*/ 	.byte	0x04, 0x17
        /*003a*/ 	.short	(.L_15 - .L_14)
.L_14:
        /*003c*/ 	.word	0x00000000
        /*0040*/ 	.short	0x0007
        /*0042*/ 	.short	0x0038
        /*0044*/ 	.byte	0x00, 0xf0, 0x11, 0x00


	//----- nvinfo : EIATTR_KPARAM_INFO
	.align		4
.L_15:
        /*0048*/ 	.byte	0x04, 0x17
        /*004a*/ 	.short	(.L_17 - .L_16)
.L_16:
        /*004c*/ 	.word	0x00000000
        /*0050*/ 	.short	0x0006
        /*0052*/ 	.short	0x0030
        /*0054*/ 	.byte	0x00, 0xf5, 0x21, 0x00


	//----- nvinfo : EIATTR_KPARAM_INFO
	.align		4
.L_17:
        /*0058*/ 	.byte	0x04, 0x17
        /*005a*/ 	.short	(.L_19 - .L_18)
.L_18:
        /*005c*/ 	.word	0x00000000
        /*0060*/ 	.short	0x0005
        /*0062*/ 	.short	0x0028
        /*0064*/ 	.byte	0x00, 0xf5, 0x21, 0x00


	//----- nvinfo : EIATTR_KPARAM_INFO
	.align		4
.L_19:
        /*0068*/ 	.byte	0x04, 0x17
        /*006a*/ 	.short	(.L_21 - .L_20)
.L_20:
        /*006c*/ 	.word	0x00000000
        /*0070*/ 	.short	0x0004
        /*0072*/ 	.short	0x0020
        /*0074*/ 	.byte	0x00, 0xf5, 0x21, 0x00


	//----- nvinfo : EIATTR_KPARAM_INFO
	.align		4
.L_21:
        /*0078*/ 	.byte	0x04, 0x17
        /*007a*/ 	.short	(.L_23 - .L_22)
.L_22:
        /*007c*/ 	.word	0x00000000
        /*0080*/ 	.short	0x0003
        /*0082*/ 	.short	0x0018
        /*0084*/ 	.byte	0x00, 0xf5, 0x21, 0x00


	//----- nvinfo : EIATTR_KPARAM_INFO
	.align		4
.L_23:
        /*0088*/ 	.byte	0x04, 0x17
        /*008a*/ 	.short	(.L_25 - .L_24)
.L_24:
        /*008c*/ 	.word	0x00000000
        /*0090*/ 	.short	0x0002
        /*0092*/ 	.short	0x0010
        /*0094*/ 	.byte	0x00, 0xf5, 0x21, 0x00


	//----- nvinfo : EIATTR_KPARAM_INFO
	.align		4
.L_25:
        /*0098*/ 	.byte	0x04, 0x17
        /*009a*/ 	.short	(.L_27 - .L_26)
.L_26:
        /*009c*/ 	.word	0x00000000
        /*00a0*/ 	.short	0x0001
        /*00a2*/ 	.short	0x0008
        /*00a4*/ 	.byte	0x00, 0xf5, 0x21, 0x00


	//----- nvinfo : EIATTR_KPARAM_INFO
	.align		4
.L_27:
        /*00a8*/ 	.byte	0x04, 0x17
        /*00aa*/ 	.short	(.L_29 - .L_28)
.L_28:
        /*00ac*/ 	.word	0x00000000
        /*00b0*/ 	.short	0x0000
        /*00b2*/ 	.short	0x0000
        /*00b4*/ 	.byte	0x00, 0xf5, 0x21, 0x00


	//----- nvinfo : EIATTR_SPARSE_MMA_MASK
	.align		4
.L_29:
        /*00b8*/ 	.byte	0x03, 0x50
        /*00ba*/ 	.short	0x0000


	//----- nvinfo : EIATTR_MAXREG_COUNT
	.align		4
        /*00bc*/ 	.byte	0x03, 0x1b
        /*00be*/ 	.short	0x00ff


	//----- nvinfo : EIATTR_MERCURY_ISA_VERSION
	.align		4
        /*00c0*/ 	.byte	0x03, 0x5f
        /*00c2*/ 	.short	0x0101


	//----- nvinfo : EIATTR_VRC_CTA_INIT_COUNT
	.align		4
        /*00c4*/ 	.byte	0x02, 0x4a
	.zero		1
	.zero		1


	//----- nvinfo : EIATTR_EXIT_INSTR_OFFSETS
	.align		4
        /*00c8*/ 	.byte	0x04, 0x1c
        /*00ca*/ 	.short	(.L_31 - .L_30)


	//   ....[0]....
.L_30:
        /*00cc*/ 	.word	0x000000b0


	//   ....[1]....
        /*00d0*/ 	.word	0x000000e0


	//   ....[2]....
        /*00d4*/ 	.word	0x00000980


	//   ....[3]....
        /*00d8*/ 	.word	0x00000d30


	//----- nvinfo : EIATTR_CBANK_PARAM_SIZE
	.align		4
.L_31:
        /*00dc*/ 	.byte	0x03, 0x19
        /*00de*/ 	.short	0x0048


	//----- nvinfo : EIATTR_PARAM_CBANK
	.align		4
        /*00e0*/ 	.byte	0x04, 0x0a
        /*00e2*/ 	.short	(.L_33 - .L_32)
	.align		4
.L_32:
        /*00e4*/ 	.word	index@(.nv.constant0._Z20mamba_s6_kernel_fp16PK6__halfS1_S1_S1_S1_S1_PS_iiii)
        /*00e8*/ 	.short	0x0380
        /*00ea*/ 	.short	0x0048


	//----- nvinfo : EIATTR_SW_WAR
	.align		4
.L_33:
        /*00ec*/ 	.byte	0x04, 0x36
        /*00ee*/ 	.short	(.L_35 - .L_34)
.L_34:
        /*00f0*/ 	.word	0x00000008
.L_35:


//--------------------- .nv.callgraph             --------------------------
	.section	.nv.callgraph,"",@"SHT_CUDA_CALLGRAPH"
	.align	4
	.sectionentsize	8
	.align		4
        /*0000*/ 	.word	0x00000000
	.align		4
        /*0004*/ 	.word	0xffffffff
	.align		4
        /*0008*/ 	.word	0x00000000
	.align		4
        /*000c*/ 	.word	0xfffffffe
	.align		4
        /*0010*/ 	.word	0x00000000
	.align		4
        /*0014*/ 	.word	0xfffffffd
	.align		4
        /*0018*/ 	.word	0x00000000
	.align		4
        /*001c*/ 	.word	0xfffffffc


//--------------------- .text._Z20mamba_s6_kernel_fp16PK6__halfS1_S1_S1_S1_S1_PS_iiii --------------------------
	.section	.text._Z20mamba_s6_kernel_fp16PK6__halfS1_S1_S1_S1_S1_PS_iiii,"ax",@progbits
	.align	128
        .global         _Z20mamba_s6_kernel_fp16PK6__halfS1_S1_S1_S1_S1_PS_iiii
        .type           _Z20mamba_s6_kernel_fp16PK6__halfS1_S1_S1_S1_S1_PS_iiii,@function
        .size           _Z20mamba_s6_kernel_fp16PK6__halfS1_S1_S1_S1_S1_PS_iiii,(.L_x_3 - _Z20mamba_s6_kernel_fp16PK6__halfS1_S1_S1_S1_S1_PS_iiii)
        .other          _Z20mamba_s6_kernel_fp16PK6__halfS1_S1_S1_S1_S1_PS_iiii,@"STO_CUDA_ENTRY STV_DEFAULT"
_Z20mamba_s6_kernel_fp16PK6__halfS1_S1_S1_S1_S1_PS_iiii:
.text._Z20mamba_s6_kernel_fp16PK6__halfS1_S1_S1_S1_S1_PS_iiii:
[----:B------:R-:W-:Y:S01]  /*0000*/  LDC R1, c[0x0][0x37c] ;  /* 0x0000df00ff017b82 */ /* 0x000fe20000000800 */
[----:B------:R-:W0:Y:S07]  /*0010*/  S2R R18, SR_TID.X ;  /* 0x0000000000127919 */ /* 0x000e2e0000002100 */
[----:B------:R-:W1:Y:S01]  /*0020*/  S2UR UR4, SR_CTAID.Y ;  /* 0x00000000000479c3 */ /* 0x000e620000002600 */
[----:B------:R-:W1:Y:S07]  /*0030*/  LDCU UR5, c[0x0][0x360] ;  /* 0x00006c00ff0577ac */ /* 0x000e6e0008000800 */
[----:B------:R-:W2:Y:S08]  /*0040*/  LDC R0, c[0x0][0x3c0] ;  /* 0x0000f000ff007b82 */ /* 0x000eb00000000800 */
[----:B------:R-:W3:Y:S08]  /*0050*/  S2UR UR8, SR_CTAID.X ;  /* 0x00000000000879c3 */ /* 0x000ef00000002500 */
[----:B------:R-:W3:Y:S01]  /*0060*/  LDC R2, c[0x0][0x3b8] ;  /* 0x0000ee00ff027b82 */ /* 0x000ee20000000800 */
[----:B-1----:R-:W-:-:S06]  /*0070*/  UIMAD UR4, UR4, UR5, URZ ;  /* 0x00000005040472a4 */ /* 0x002fcc000f8e02ff */
[----:B0-----:R-:W-:-:S04]  /*0080*/  IADD3 R3, PT, PT, R18, UR4, RZ ;  /* 0x0000000412037c10 */ /* 0x001fc8000fffe0ff */
[----:B--2---:R-:W-:-:S04]  /*0090*/  ISETP.GE.AND P0, PT, R3, R0, PT ;  /* 0x000000000300720c */ /* 0x004fc80003f06270 */
[----:B---3--:R-:W-:-:S13]  /*00a0*/  ISETP.LE.OR P0, PT, R2, UR8, P0 ;  /* 0x0000000802007c0c */ /* 0x008fda0008703670 */
[----:B------:R-:W-:Y:S05]  /*00b0*/  @P0 EXIT ;  /* 0x000000000000094d */ /* 0x000fea0003800000 */
[----:B------:R-:W0:Y:S02]  /*00c0*/  LDC R2, c[0x0][0x3bc] ;  /* 0x0000ef00ff027b82 */ /* 0x000e240000000800 */
[----:B0-----:R-:W-:-:S13]  /*00d0*/  ISETP.GE.AND P0, PT, R2, 0x1, PT ;  /* 0x000000010200780c */ /* 0x001fda0003f06270 */
[----:B------:R-:W-:Y:S05]  /*00e0*/  @!P0 EXIT ;  /* 0x000000000000894d */ /* 0x000fea0003800000 */
[----:B------:R-:W0:Y:S01]  /*00f0*/  LDC.64 R6, c[0x0][0x3a8] ;  /* 0x0000ea00ff067b82 */ /* 0x000e220000000a00 */
[----:B------:R-:W1:Y:S01]  /*0100*/  LDCU.64 UR6, c[0x0][0x358] ;  /* 0x00006b00ff0677ac */ /* 0x000e620008000a00 */
[----:B0-----:R-:W-:-:S05]  /*0110*/  IMAD.WIDE.U32 R6, R3, 0x2, R6 ;  /* 0x0000000203067825 */ /* 0x001fca00078e0006 */
[----:B-1----:R0:W2:Y:S01]  /*0120*/  LDG.E.U16.CONSTANT R23, desc[UR6][R6.64] ;  /* 0x0000000606177981 */ /* 0x0020a2000c1e9500 */
[----:B------:R-:W-:Y:S01]  /*0130*/  ISETP.NE.AND P0, PT, R2, 0x1, PT ;  /* 0x000000010200780c */ /* 0x000fe20003f05270 */
[----:B------:R-:W-:Y:S01]  /*0140*/  HFMA2 R21, -RZ, RZ, 0, 0 ;  /* 0x00000000ff157431 */ /* 0x000fe200000001ff */
[----:B------:R-:W-:Y:S01]  /*0150*/  CS2R R4, SRZ ;  /* 0x0000000000047805 */ /* 0x000fe2000001ff00 */
[----:B------:R-:W-:Y:S01]  /*0160*/  HFMA2 R26, -RZ, RZ, 0, 0 ;  /* 0x00000000ff1a7431 */ /* 0x000fe200000001ff */
[----:B------:R-:W-:Y:S02]  /*0170*/  CS2R R8, SRZ ;  /* 0x0000000000087805 */ /* 0x000fe4000001ff00 */
[----:B------:R-:W-:Y:S02]  /*0180*/  CS2R R10, SRZ ;  /* 0x00000000000a7805 */ /* 0x000fe4000001ff00 */
[----:B------:R-:W-:Y:S02]  /*0190*/  CS2R R12, SRZ ;  /* 0x00000000000c7805 */ /* 0x000fe4000001ff00 */
[----:B------:R-:W-:-:S02]  /*01a0*/  CS2R R14, SRZ ;  /* 0x00000000000e7805 */ /* 0x000fc4000001ff00 */
[----:B------:R-:W-:Y:S02]  /*01b0*/  CS2R R16, SRZ ;  /* 0x0000000000107805 */ /* 0x000fe4000001ff00 */
[----:B------:R-:W-:Y:S02]  /*01c0*/  MOV R22, RZ ;  /* 0x000000ff00167202 */ /* 0x000fe40000000f00 */
[----:B0-----:R-:W-:Y:S01]  /*01d0*/  CS2R R6, SRZ ;  /* 0x0000000000067805 */ /* 0x001fe2000001ff00 */
[----:B--2---:R-:W-:Y:S01]  /*01e0*/  HADD2.F32 R23, -RZ, R23.H0_H0 ;  /* 0x20000017ff177230 */ /* 0x004fe20000004100 */
[----:B------:R-:W-:Y:S06]  /*01f0*/  @!P0 BRA `(.L_x_0) ;  /* 0x0000000400d88947 */ /* 0x000fec0003800000 */
[----:B------:R-:W-:Y:S01]  /*0200*/  IMAD R19, R0, UR8, RZ ;  /* 0x0000000800137c24 */ /* 0x000fe2000f8e02ff */
[----:B------:R-:W-:Y:S02]  /*0210*/  LOP3.LUT R24, R2, 0x7ffffffe, RZ, 0xc0, !PT ;  /* 0x7ffffffe02187812 */ /* 0x000fe400078ec0ff */
[----:B------:R-:W-:Y:S01]  /*0220*/  MOV R4, RZ ;  /* 0x000000ff00047202 */ /* 0x000fe20000000f00 */
[----:B------:R-:W-:Y:S01]  /*0230*/  IMAD R19, R19, R2, R18 ;  /* 0x0000000213137224 */ /* 0x000fe200078e0212 */
[----:B------:R-:W-:-:S04]  /*0240*/  IADD3 R24, PT, PT, -R24, RZ, RZ ;  /* 0x000000ff18187210 */ /* 0x000fc80007ffe1ff */
[----:B------:R-:W-:-:S07]  /*0250*/  IADD3 R25, PT, PT, R19, UR4, RZ ;  /* 0x0000000413197c10 */ /* 0x000fce000fffe0ff */
.L_x_1:
[----:B0-----:R-:W0:Y:S02]  /*0260*/  LDC.64 R18, c[0x0][0x388] ;  /* 0x0000e200ff127b82 */ /* 0x001e240000000a00 */
[----:B0-----:R-:W-:-:S06]  /*0270*/  IMAD.WIDE R30, R25, 0x2, R18 ;  /* 0x00000002191e7825 */ /* 0x001fcc00078e0212 */
[----:B------:R-:W0:Y:S01]  /*0280*/  LDC.64 R18, c[0x0][0x380] ;  /* 0x0000e000ff127b82 */ /* 0x000e220000000a00 */
[----:B------:R-:W2:Y:S01]  /*0290*/  LDG.E.U16.CONSTANT R33, desc[UR6][R30.64] ;  /* 0x000000061e217981 */ /* 0x000ea2000c1e9500 */
[----:B------:R-:W-:-:S05]  /*02a0*/  IMAD.WIDE R28, R0, 0x2, R30 ;  /* 0x00000002001c7825 */ /* 0x000fca00078e021e */
[----:B------:R-:W3:Y:S01]  /*02b0*/  LDG.E.U16.CONSTANT R27, desc[UR6][R28.64] ;  /* 0x000000061c1b7981 */ /* 0x000ee2000c1e9500 */
[----:B0-----:R-:W-:-:S04]  /*02c0*/  IMAD.WIDE R18, R25, 0x2, R18 ;  /* 0x0000000219127825 */ /* 0x001fc800078e0212 */
[----:B------:R-:W-:Y:S02]  /*02d0*/  IMAD.WIDE R20, R0, 0x2, R18 ;  /* 0x0000000200147825 */ /* 0x000fe400078e0212 */
[----:B------:R0:W4:Y:S04]  /*02e0*/  LDG.E.U16.CONSTANT R18, desc[UR6][R18.64] ;  /* 0x0000000612127981 */ /* 0x000128000c1e9500 */
[----:B------:R1:W5:Y:S01]  /*02f0*/  LDG.E.U16.CONSTANT R21, desc[UR6][R20.64] ;  /* 0x0000000614157981 */ /* 0x000362000c1e9500 */
[----:B------:R-:W-:Y:S01]  /*0300*/  HFMA2 R34, -RZ, RZ, 3.7421875, 0 ;  /* 0x437c0000ff227431 */ /* 0x000fe200000001ff */
[----:B------:R-:W-:Y:S02]  /*0310*/  MOV R32, 0x3bbb989d ;  /* 0x3bbb989d00207802 */ /* 0x000fe40000000f00 */
[----:B------:R-:W-:-:S04]  /*0320*/  IADD3 R24, PT, PT, R24, 0x2, RZ ;  /* 0x0000000218187810 */ /* 0x000fc80007ffe0ff */
[----:B------:R-:W-:Y:S01]  /*0330*/  ISETP.NE.AND P0, PT, R24, RZ, PT ;  /* 0x000000ff1800720c */ /* 0x000fe20003f05270 */
[----:B--2---:R-:W-:-:S05]  /*0340*/  HADD2.F32 R33, -RZ, R33.H0_H0 ;  /* 0x20000021ff217230 */ /* 0x004fca0000004100 */
[----:B------:R-:W-:Y:S01]  /*0350*/  FFMA.SAT R30, R33, -R32, 0.5 ;  /* 0x3f000000211e7423 */ /* 0x000fe20000002820 */
[----:B---3--:R-:W-:-:S03]  /*0360*/  HADD2.F32 R27, -RZ, R27.H0_H0 ;  /* 0x2000001bff1b7230 */ /* 0x008fc60000004100 */
[----:B------:R-:W-:Y:S02]  /*0370*/  FFMA.RM R28, R30, R34, 12582913 ;  /* 0x4b4000011e1c7423 */ /* 0x000fe40000004022 */
[----:B------:R-:W-:Y:S02]  /*0380*/  FFMA.SAT R29, R27, -R32, 0.5 ;  /* 0x3f0000001b1d7423 */ /* 0x000fe40000002820 */
[C---:B------:R-:W-:Y:S01]  /*0390*/  FADD R30, R28.reuse, -12583039 ;  /* 0xcb40007f1c1e7421 */ /* 0x040fe20000000000 */
[----:B0-----:R-:W-:Y:S01]  /*03a0*/  SHF.L.U32 R19, R28, 0x17, RZ ;  /* 0x000000171c137819 */ /* 0x001fe200000006ff */
[----:B------:R-:W-:Y:S02]  /*03b0*/  FFMA.RM R29, R29, R34, 12582913 ;  /* 0x4b4000011d1d7423 */ /* 0x000fe40000004022 */
[----:B------:R-:W-:Y:S02]  /*03c0*/  FFMA R30, R33, -1.4426950216293334961, -R30 ;  /* 0xbfb8aa3b211e7823 */ /* 0x000fe4000000081e */
[C---:B-1----:R-:W-:Y:S01]  /*03d0*/  FADD R20, R29.reuse, -12583039 ;  /* 0xcb40007f1d147421 */ /* 0x042fe20000000000 */
[----:B------:R-:W-:Y:S01]  /*03e0*/  SHF.L.U32 R36, R29, 0x17, RZ ;  /* 0x000000171d247819 */ /* 0x000fe200000006ff */
[----:B------:R-:W-:-:S02]  /*03f0*/  FFMA R32, R33, -1.925963033500011079e-08, R30 ;  /* 0xb2a5706021207823 */ /* 0x000fc4000000001e */
[----:B------:R-:W-:-:S04]  /*0400*/  FFMA R20, R27, -1.4426950216293334961, -R20 ;  /* 0xbfb8aa3b1b147823 */ /* 0x000fc80000000814 */
[----:B------:R-:W0:Y:S01]  /*0410*/  MUFU.EX2 R32, R32 ;  /* 0x0000002000207308 */ /* 0x000e220000000800 */
[----:B------:R-:W-:Y:S01]  /*0420*/  FFMA R34, R27, -1.925963033500011079e-08, R20 ;  /* 0xb2a570601b227823 */ /* 0x000fe20000000014 */
[----:B----4-:R-:W-:Y:S02]  /*0430*/  HADD2.F32 R20, -RZ, R18.H0_H0 ;  /* 0x20000012ff147230 */ /* 0x010fe40000004100 */
[----:B-----5:R-:W-:-:S03]  /*0440*/  HADD2.F32 R28, -RZ, R21.H0_H0 ;  /* 0x20000015ff1c7230 */ /* 0x020fc60000004100 */
[----:B------:R-:W-:Y:S01]  /*0450*/  FMUL R18, R20, R33 ;  /* 0x0000002114127220 */ /* 0x000fe20000400000 */
[----:B------:R-:W1:Y:S01]  /*0460*/  MUFU.EX2 R31, R34 ;  /* 0x00000022001f7308 */ /* 0x000e620000000800 */
[----:B------:R-:W-:Y:S01]  /*0470*/  FMUL R30, R28, R27 ;  /* 0x0000001b1c1e7220 */ /* 0x000fe20000400000 */
[----:B0-----:R-:W-:-:S04]  /*0480*/  FMUL R19, R19, R32 ;  /* 0x0000002013137220 */ /* 0x001fc80000400000 */
[C-C-:B------:R-:W-:Y:S01]  /*0490*/  FFMA R17, R19.reuse, R17, R18.reuse ;  /* 0x0000001113117223 */ /* 0x140fe20000000012 */
[C-C-:B------:R-:W-:Y:S01]  /*04a0*/  FFMA R29, R19.reuse, R6, R18.reuse ;  /* 0x00000006131d7223 */ /* 0x140fe20000000012 */
[C-C-:B------:R-:W-:Y:S01]  /*04b0*/  FFMA R33, R19.reuse, R26, R18.reuse ;  /* 0x0000001a13217223 */ /* 0x140fe20000000012 */
[C-C-:B------:R-:W-:Y:S01]  /*04c0*/  FFMA R27, R19.reuse, R22, R18.reuse ;  /* 0x00000016131b7223 */ /* 0x140fe20000000012 */
[----:B-1----:R-:W-:Y:S01]  /*04d0*/  FMUL R21, R36, R31 ;  /* 0x0000001f24157220 */ /* 0x002fe20000400000 */
[C-C-:B------:R-:W-:Y:S01]  /*04e0*/  FFMA R31, R19.reuse, R7, R18.reuse ;  /* 0x00000007131f7223 */ /* 0x140fe20000000012 */
[----:B------:R-:W-:Y:S01]  /*04f0*/  FADD R7, RZ, R17 ;  /* 0x00000011ff077221 */ /* 0x000fe20000000000 */
[----:B------:R-:W-:Y:S01]  /*0500*/  FFMA R15, R19, R15, R18 ;  /* 0x0000000f130f7223 */ /* 0x000fe20000000012 */
[-CC-:B------:R-:W-:Y:S01]  /*0510*/  FFMA R17, R17, R21.reuse, R30.reuse ;  /* 0x0000001511117223 */ /* 0x180fe2000000001e */
[-CC-:B------:R-:W-:Y:S01]  /*0520*/  FFMA R26, R33, R21.reuse, R30.reuse ;  /* 0x00000015211a7223 */ /* 0x180fe2000000001e */
[----:B------:R-:W-:Y:S01]  /*0530*/  FADD R6, R7, R31 ;  /* 0x0000001f07067221 */ /* 0x000fe20000000000 */
[----:B------:R-:W-:Y:S01]  /*0540*/  FFMA R7, R31, R21, R30 ;  /* 0x000000151f077223 */ /* 0x000fe2000000001e */
[----:B------:R-:W-:Y:S01]  /*0550*/  FADD R22, RZ, R17 ;  /* 0x00000011ff167221 */ /* 0x000fe20000000000 */
[C-C-:B------:R-:W-:Y:S01]  /*0560*/  FFMA R31, R19.reuse, R16, R18.reuse ;  /* 0x00000010131f7223 */ /* 0x140fe20000000012 */
[----:B------:R-:W-:Y:S01]  /*0570*/  FADD R6, R6, R33 ;  /* 0x0000002106067221 */ /* 0x000fe20000000000 */
[----:B------:R-:W-:Y:S01]  /*0580*/  FFMA R13, R19, R13, R18 ;  /* 0x0000000d130d7223 */ /* 0x000fe20000000012 */
[----:B------:R-:W-:Y:S01]  /*0590*/  FADD R33, R22, R7 ;  /* 0x0000000716217221 */ /* 0x000fe20000000000 */
[-CC-:B------:R-:W-:Y:S01]  /*05a0*/  FFMA R22, R27, R21.reuse, R30.reuse ;  /* 0x000000151b167223 */ /* 0x180fe2000000001e */
[----:B------:R-:W-:Y:S01]  /*05b0*/  FADD R16, R6, R29 ;  /* 0x0000001d06107221 */ /* 0x000fe20000000000 */
[-C--:B------:R-:W-:Y:S01]  /*05c0*/  FFMA R6, R29, R21.reuse, R30 ;  /* 0x000000151d067223 */ /* 0x080fe2000000001e */
[----:B------:R-:W-:Y:S01]  /*05d0*/  FADD R33, R33, R26 ;  /* 0x0000001a21217221 */ /* 0x000fe20000000000 */
[C-C-:B------:R-:W-:Y:S01]  /*05e0*/  FFMA R29, R19.reuse, R14, R18.reuse ;  /* 0x0000000e131d7223 */ /* 0x140fe20000000012 */
[----:B------:R-:W-:Y:S01]  /*05f0*/  FADD R16, R16, R27 ;  /* 0x0000001b10107221 */ /* 0x000fe20000000000 */
[----:B------:R-:W-:Y:S01]  /*0600*/  FFMA R35, R19, R8, R18 ;  /* 0x0000000813237223 */ /* 0x000fe20000000012 */
[----:B------:R-:W-:Y:S01]  /*0610*/  FADD R33, R33, R6 ;  /* 0x0000000621217221 */ /* 0x000fe20000000000 */
[----:B------:R-:W-:Y:S01]  /*0620*/  FFMA R37, R19, R4, R18 ;  /* 0x0000000413257223 */ /* 0x000fe20000000012 */
[----:B------:R-:W-:Y:S01]  /*0630*/  FADD R14, R16, R31 ;  /* 0x0000001f100e7221 */ /* 0x000fe20000000000 */
[-C--:B------:R-:W-:Y:S01]  /*0640*/  FFMA R16, R31, R21.reuse, R30 ;  /* 0x000000151f107223 */ /* 0x080fe2000000001e */
[----:B------:R-:W-:Y:S01]  /*0650*/  FADD R27, R33, R22 ;  /* 0x00000016211b7221 */ /* 0x000fe20000000000 */
[----:B------:R-:W-:Y:S01]  /*0660*/  FFMA R33, R19, R12, R18 ;  /* 0x0000000c13217223 */ /* 0x000fe20000000012 */
        /* <DEDUP_REMOVED lines=13> */
[-CC-:B------:R-:W-:Y:S01]  /*0740*/  FFMA R12, R33, R21.reuse, R30.reuse ;  /* 0x00000015210c7223 */ /* 0x180fe2000000001e */
[----:B------:R-:W-:Y:S01]  /*0750*/  FADD R9, R32, R13 ;  /* 0x0000000d20097221 */ /* 0x000fe20000000000 */
[----:B------:R-:W-:Y:S01]  /*0760*/  FFMA R11, R31, R21, R30 ;  /* 0x000000151f0b7223 */ /* 0x000fe2000000001e */
[----:B------:R-:W-:Y:S01]  /*0770*/  FADD R4, R10, R31 ;  /* 0x0000001f0a047221 */ /* 0x000fe20000000000 */
[----:B------:R-:W-:Y:S01]  /*0780*/  FFMA R33, R19, R5, R18 ;  /* 0x0000000513217223 */ /* 0x000fe20000000012 */
[----:B------:R-:W-:Y:S01]  /*0790*/  FADD R8, R9, R12 ;  /* 0x0000000c09087221 */ /* 0x000fe20000000000 */
[-CC-:B------:R-:W-:Y:S01]  /*07a0*/  FFMA R10, R27, R21.reuse, R30.reuse ;  /* 0x000000151b0a7223 */ /* 0x180fe2000000001e */
[----:B------:R-:W0:Y:S01]  /*07b0*/  LDC.64 R18, c[0x0][0x3b0] ;  /* 0x0000ec00ff127b82 */ /* 0x000e220000000a00 */
[----:B------:R-:W-:Y:S01]  /*07c0*/  FADD R4, R4, R27 ;  /* 0x0000001b04047221 */ /* 0x000fe20000000000 */
[----:B------:R-:W-:Y:S01]  /*07d0*/  FADD R5, R8, R11 ;  /* 0x0000000b08057221 */ /* 0x000fe20000000000 */
[-CC-:B------:R-:W-:Y:S01]  /*07e0*/  FFMA R9, R29, R21.reuse, R30.reuse ;  /* 0x000000151d097223 */ /* 0x180fe2000000001e */
[-C--:B------:R-:W-:Y:S01]  /*07f0*/  FFMA R8, R35, R21.reuse, R30 ;  /* 0x0000001523087223 */ /* 0x080fe2000000001e */
[----:B------:R-:W-:Y:S01]  /*0800*/  FADD R4, R4, R29 ;  /* 0x0000001d04047221 */ /* 0x000fe20000000000 */
[----:B------:R-:W-:Y:S01]  /*0810*/  FADD R32, R5, R10 ;  /* 0x0000000a05207221 */ /* 0x000fe20000000000 */
[----:B------:R-:W-:-:S02]  /*0820*/  FFMA R5, R33, R21, R30 ;  /* 0x0000001521057223 */ /* 0x000fc4000000001e */
[----:B------:R-:W-:Y:S01]  /*0830*/  FADD R4, R4, R35 ;  /* 0x0000002304047221 */ /* 0x000fe20000000000 */
[----:B------:R-:W-:-:S03]  /*0840*/  FADD R27, R32, R9 ;  /* 0x00000009201b7221 */ /* 0x000fc60000000000 */
[----:B------:R-:W-:Y:S01]  /*0850*/  FADD R32, R4, R33 ;  /* 0x0000002104207221 */ /* 0x000fe20000000000 */
[----:B------:R-:W-:Y:S01]  /*0860*/  FADD R34, R27, R8 ;  /* 0x000000081b227221 */ /* 0x000fe20000000000 */
[----:B------:R-:W-:Y:S02]  /*0870*/  FFMA R4, R37, R21, R30 ;  /* 0x0000001525047223 */ /* 0x000fe4000000001e */
[----:B------:R-:W-:Y:S01]  /*0880*/  FADD R32, R32, R37 ;  /* 0x0000002520207221 */ /* 0x000fe20000000000 */
[----:B------:R-:W-:-:S03]  /*0890*/  FADD R21, R34, R5 ;  /* 0x0000000522157221 */ /* 0x000fc60000000000 */
[----:B------:R-:W-:Y:S01]  /*08a0*/  FFMA R32, R23, R20, R32 ;  /* 0x0000001417207223 */ /* 0x000fe20000000020 */
[----:B------:R-:W-:Y:S01]  /*08b0*/  FADD R21, R21, R4 ;  /* 0x0000000415157221 */ /* 0x000fe20000000000 */
[----:B0-----:R-:W-:Y:S01]  /*08c0*/  IMAD.WIDE R18, R25, 0x2, R18 ;  /* 0x0000000219127825 */ /* 0x001fe200078e0212 */
[----:B------:R-:W-:-:S03]  /*08d0*/  LEA R25, R0, R25, 0x1 ;  /* 0x0000001900197211 */ /* 0x000fc600078e08ff */
[----:B------:R-:W-:Y:S01]  /*08e0*/  FFMA R21, R23, R28, R21 ;  /* 0x0000001c17157223 */ /* 0x000fe20000000015 */
[----:B------:R-:W-:-:S04]  /*08f0*/  F2FP.F16.F32.PACK_AB R32, RZ, R32 ;  /* 0x00000020ff20723e */ /* 0x000fc800000000ff */
[----:B------:R-:W-:Y:S01]  /*0900*/  F2FP.F16.F32.PACK_AB R27, RZ, R21 ;  /* 0x00000015ff1b723e */ /* 0x000fe200000000ff */
[----:B------:R-:W-:Y:S01]  /*0910*/  IMAD.WIDE R20, R0, 0x2, R18 ;  /* 0x0000000200147825 */ /* 0x000fe200078e0212 */
[----:B------:R0:W-:Y:S04]  /*0920*/  STG.E.U16 desc[UR6][R18.64], R32 ;  /* 0x0000002012007986 */ /* 0x0001e8000c101506 */
[----:B------:R0:W-:Y:S01]  /*0930*/  STG.E.U16 desc[UR6][R20.64], R27 ;  /* 0x0000001b14007986 */ /* 0x0001e2000c101506 */
[----:B------:R-:W-:Y:S05]  /*0940*/  @P0 BRA `(.L_x_1) ;  /* 0xfffffff800440947 */ /* 0x000fea000383ffff */
[----:B0-----:R-:W-:-:S07]  /*0950*/  LOP3.LUT R21, R2, 0x7ffffffe, RZ, 0xc0, !PT ;  /* 0x7ffffffe02157812 */ /* 0x001fce00078ec0ff */
.L_x_0:
[----:B------:R-:W-:-:S04]  /*0960*/  LOP3.LUT R18, R2, 0x1, RZ, 0xc0, !PT ;  /* 0x0000000102127812 */ /* 0x000fc800078ec0ff */
[----:B------:R-:W-:-:S13]  /*0970*/  ISETP.NE.U32.AND P0, PT, R18, 0x1, PT ;  /* 0x000000011200780c */ /* 0x000fda0003f05070 */
[----:B------:R-:W-:Y:S05]  /*0980*/  @P0 EXIT ;  /* 0x000000000000094d */ /* 0x000fea0003800000 */
[----:B------:R-:W0:Y:S01]  /*0990*/  LDC.64 R18, c[0x0][0x388] ;  /* 0x0000e200ff127b82 */ /* 0x000e220000000a00 */
[----:B------:R-:W-:-:S04]  /*09a0*/  IMAD R21, R2, UR8, R21 ;  /* 0x0000000802157c24 */ /* 0x000fc8000f8e0215 */
[----:B------:R-:W-:-:S03]  /*09b0*/  IMAD R21, R21, R0, R3 ;  /* 0x0000000015157224 */ /* 0x000fc600078e0203 */
[----:B------:R-:W1:Y:S01]  /*09c0*/  LDC.64 R2, c[0x0][0x380] ;  /* 0x0000e000ff027b82 */ /* 0x000e620000000a00 */
[----:B0-----:R-:W-:-:S06]  /*09d0*/  IMAD.WIDE R18, R21, 0x2, R18 ;  /* 0x0000000215127825 */ /* 0x001fcc00078e0212 */
[----:B------:R-:W2:Y:S01]  /*09e0*/  LDG.E.U16.CONSTANT R18, desc[UR6][R18.64] ;  /* 0x0000000612127981 */ /* 0x000ea2000c1e9500 */
[----:B-1----:R-:W-:-:S05]  /*09f0*/  IMAD.WIDE R2, R21, 0x2, R2 ;  /* 0x0000000215027825 */ /* 0x002fca00078e0202 */
[----:B------:R-:W3:Y:S01]  /*0a00*/  LDG.E.U16.CONSTANT R0, desc[UR6][R2.64] ;  /* 0x0000000602007981 */ /* 0x000ee2000c1e9500 */
[----:B------:R-:W-:Y:S01]  /*0a10*/  HFMA2 R27, -RZ, RZ, 3.7421875, 0 ;  /* 0x437c0000ff1b7431 */ /* 0x000fe200000001ff */
[----:B------:R-:W-:Y:S01]  /*0a20*/  MOV R20, 0x3bbb989d ;  /* 0x3bbb989d00147802 */ /* 0x000fe20000000f00 */
[----:B--2---:R-:W-:-:S05]  /*0a30*/  HADD2.F32 R25, -RZ, R18.H0_H0 ;  /* 0x20000012ff197230 */ /* 0x004fca0000004100 */
[----:B------:R-:W-:Y:S01]  /*0a40*/  FFMA.SAT R20, R25, -R20, 0.5 ;  /* 0x3f00000019147423 */ /* 0x000fe20000002814 */
[----:B---3--:R-:W-:-:S03]  /*0a50*/  HADD2.F32 R0, -RZ, R0.H0_H0 ;  /* 0x20000000ff007230 */ /* 0x008fc60000004100 */
[----:B------:R-:W-:Y:S02]  /*0a60*/  FFMA.RM R20, R20, R27, 12582913 ;  /* 0x4b40000114147423 */ /* 0x000fe4000000401b */
[----:B------:R-:W-:Y:S02]  /*0a70*/  FMUL R3, R0, R25 ;  /* 0x0000001900037220 */ /* 0x000fe40000400000 */
[C---:B------:R-:W-:Y:S01]  /*0a80*/  FADD R24, R20.reuse, -12583039 ;  /* 0xcb40007f14187421 */ /* 0x040fe20000000000 */
[----:B------:R-:W-:-:S03]  /*0a90*/  SHF.L.U32 R2, R20, 0x17, RZ ;  /* 0x0000001714027819 */ /* 0x000fc600000006ff */
[----:B------:R-:W-:-:S04]  /*0aa0*/  FFMA R24, R25, -1.4426950216293334961, -R24 ;  /* 0xbfb8aa3b19187823 */ /* 0x000fc80000000818 */
[----:B------:R-:W-:-:S04]  /*0ab0*/  FFMA R24, R25, -1.925963033500011079e-08, R24 ;  /* 0xb2a5706019187823 */ /* 0x000fc80000000018 */
[----:B------:R-:W0:Y:S02]  /*0ac0*/  MUFU.EX2 R19, R24 ;  /* 0x0000001800137308 */ /* 0x000e240000000800 */
[----:B0-----:R-:W-:-:S04]  /*0ad0*/  FMUL R2, R2, R19 ;  /* 0x0000001302027220 */ /* 0x001fc80000400000 */
[C-C-:B------:R-:W-:Y:S01]  /*0ae0*/  FFMA R17, R2.reuse, R17, R3.reuse ;  /* 0x0000001102117223 */ /* 0x140fe20000000003 */
[C-C-:B------:R-:W-:Y:S01]  /*0af0*/  FFMA R18, R2.reuse, R7, R3.reuse ;  /* 0x0000000702127223 */ /* 0x140fe20000000003 */
[C-C-:B------:R-:W-:Y:S01]  /*0b00*/  FFMA R26, R2.reuse, R26, R3.reuse ;  /* 0x0000001a021a7223 */ /* 0x140fe20000000003 */
[C---:B------:R-:W-:Y:S01]  /*0b10*/  FFMA R6, R2.reuse, R6, R3 ;  /* 0x0000000602067223 */ /* 0x040fe20000000003 */
[----:B------:R-:W-:Y:S01]  /*0b20*/  FADD R17, RZ, R17 ;  /* 0x00000011ff117221 */ /* 0x000fe20000000000 */
[C-C-:B------:R-:W-:Y:S01]  /*0b30*/  FFMA R7, R2.reuse, R22, R3.reuse ;  /* 0x0000001602077223 */ /* 0x140fe20000000003 */
[C-C-:B------:R-:W-:Y:S01]  /*0b40*/  FFMA R15, R2.reuse, R15, R3.reuse ;  /* 0x0000000f020f7223 */ /* 0x140fe20000000003 */
[C-C-:B------:R-:W-:Y:S01]  /*0b50*/  FFMA R13, R2.reuse, R13, R3.reuse ;  /* 0x0000000d020d7223 */ /* 0x140fe20000000003 */
[----:B------:R-:W-:Y:S01]  /*0b60*/  FADD R17, R17, R18 ;  /* 0x0000001211117221 */ /* 0x000fe20000000000 */
[C-C-:B------:R-:W-:Y:S01]  /*0b70*/  FFMA R11, R2.reuse, R11, R3.reuse ;  /* 0x0000000b020b7223 */ /* 0x140fe20000000003 */
[C-C-:B------:R-:W-:Y:S01]  /*0b80*/  FFMA R8, R2.reuse, R8, R3.reuse ;  /* 0x0000000802087223 */ /* 0x140fe20000000003 */
[----:B------:R-:W-:Y:S01]  /*0b90*/  FFMA R5, R2, R5, R3 ;  /* 0x0000000502057223 */ /* 0x000fe20000000003 */
[----:B------:R-:W-:-:S04]  /*0ba0*/  FADD R17, R17, R26 ;  /* 0x0000001a11117221 */ /* 0x000fc80000000000 */
[----:B------:R-:W-:Y:S01]  /*0bb0*/  FADD R6, R17, R6 ;  /* 0x0000000611067221 */ /* 0x000fe20000000000 */
[----:B------:R-:W-:-:S03]  /*0bc0*/  FFMA R17, R2, R16, R3 ;  /* 0x0000001002117223 */ /* 0x000fc60000000003 */
[----:B------:R-:W-:Y:S01]  /*0bd0*/  FADD R6, R6, R7 ;  /* 0x0000000706067221 */ /* 0x000fe20000000000 */
[----:B------:R-:W-:-:S03]  /*0be0*/  FFMA R7, R2, R14, R3 ;  /* 0x0000000e02077223 */ /* 0x000fc60000000003 */
[----:B------:R-:W-:-:S04]  /*0bf0*/  FADD R6, R6, R17 ;  /* 0x0000001106067221 */ /* 0x000fc80000000000 */
[----:B------:R-:W-:-:S04]  /*0c00*/  FADD R6, R6, R15 ;  /* 0x0000000f06067221 */ /* 0x000fc80000000000 */
[----:B------:R-:W-:Y:S01]  /*0c10*/  FADD R6, R6, R7 ;  /* 0x0000000706067221 */ /* 0x000fe20000000000 */
[----:B------:R-:W-:-:S03]  /*0c20*/  FFMA R7, R2, R12, R3 ;  /* 0x0000000c02077223 */ /* 0x000fc60000000003 */
[----:B------:R-:W-:-:S04]  /*0c30*/  FADD R6, R6, R13 ;  /* 0x0000000d06067221 */ /* 0x000fc80000000000 */
[----:B------:R-:W-:Y:S01]  /*0c40*/  FADD R6, R6, R7 ;  /* 0x0000000706067221 */ /* 0x000fe20000000000 */
[C-C-:B------:R-:W-:Y:S01]  /*0c50*/  FFMA R7, R2.reuse, R10, R3.reuse ;  /* 0x0000000a02077223 */ /* 0x140fe20000000003 */
[C-C-:B------:R-:W-:Y:S01]  /*0c60*/  FFMA R10, R2.reuse, R9, R3.reuse ;  /* 0x00000009020a7223 */ /* 0x140fe20000000003 */
[----:B------:R-:W-:Y:S01]  /*0c70*/  FFMA R2, R2, R4, R3 ;  /* 0x0000000402027223 */ /* 0x000fe20000000003 */
[----:B------:R-:W-:-:S04]  /*0c80*/  FADD R6, R6, R11 ;  /* 0x0000000b06067221 */ /* 0x000fc80000000000 */
[----:B------:R-:W-:Y:S02]  /*0c90*/  FADD R9, R6, R7 ;  /* 0x0000000706097221 */ /* 0x000fe40000000000 */
[----:B------:R-:W0:Y:S02]  /*0ca0*/  LDC.64 R6, c[0x0][0x3b0] ;  /* 0x0000ec00ff067b82 */ /* 0x000e240000000a00 */
[----:B------:R-:W-:-:S04]  /*0cb0*/  FADD R9, R9, R10 ;  /* 0x0000000a09097221 */ /* 0x000fc80000000000 */
[----:B------:R-:W-:-:S04]  /*0cc0*/  FADD R8, R9, R8 ;  /* 0x0000000809087221 */ /* 0x000fc80000000000 */
[----:B------:R-:W-:-:S04]  /*0cd0*/  FADD R5, R8, R5 ;  /* 0x0000000508057221 */ /* 0x000fc80000000000 */
[----:B------:R-:W-:-:S04]  /*0ce0*/  FADD R2, R5, R2 ;  /* 0x0000000205027221 */ /* 0x000fc80000000000 */
[----:B------:R-:W-:-:S05]  /*0cf0*/  FFMA R2, R23, R0, R2 ;  /* 0x0000000017027223 */ /* 0x000fca0000000002 */
[----:B------:R-:W-:Y:S01]  /*0d00*/  F2FP.F16.F32.PACK_AB R2, RZ, R2 ;  /* 0x00000002ff02723e */ /* 0x000fe200000000ff */
[----:B0-----:R-:W-:-:S05]  /*0d10*/  IMAD.WIDE R6, R21, 0x2, R6 ;  /* 0x0000000215067825 */ /* 0x001fca00078e0206 */
[----:B------:R-:W-:Y:S01]  /*0d20*/  STG.E.U16 desc[UR6][R6.64], R2 ;  /* 0x0000000206007986 */ /* 0x000fe2000c101506 */
[----:B------:R-:W-:Y:S05]  /*0d30*/  EXIT ;  /* 0x000000000000794d */ /* 0x000fea0003800000 */
.L_x_2:
[----:B------:R-:W-:-:S00]  /*0d40*/  BRA `(.L_x_2) ;  /* 0xfffffffc00fc7947 */ /* 0x000fc0000383ffff */
[----:B------:R-:W-:-:S00]  /*0d50*/  NOP ;  /* 0x0000000000007918 */ /* 0x000fc00000000000 */
        /* <DEDUP_REMOVED lines=10> */
.L_x_3:


//--------------------- .nv.shared.reserved.0     --------------------------
	.section	.nv.shared.reserved.0,"aw",@nobits
	.weak		__nv_reservedSMEM_offset_0_alias
	.size		__nv_reservedSMEM_offset_0_alias, 0, 64
	.other		__nv_reservedSMEM_offset_0_alias,@"STO_CUDA_RESERVED_SHARED STV_DEFAULT"
__nv_reservedSMEM_offset_0_alias:
	.zero		0
	.zero		64


//--------------------- .nv.constant0._Z20mamba_s6_kernel_fp16PK6__halfS1_S1_S1_S1_S1_PS_iiii --------------------------
	.section	.nv.constant0._Z20mamba_s6_kernel_fp16PK6__halfS1_S1_S1_S1_S1_PS_iiii,"a",@progbits
	.sectionflags	@""
	.align	4
.nv.constant0._Z20mamba_s6_kernel_fp16PK6__halfS1_S1_S1_S1_S1_PS_iiii:
	.zero		968


//--------------------- SYMBOLS --------------------------

	.type		.nv.reservedSmem.offset0,@object
	.size		.nv.reservedSmem.offset0,0x4
